//
// Generated by NVIDIA NVVM Compiler
//
// Compiler Build ID: CL-36424714
// Cuda compilation tools, release 13.0, V13.0.88
// Based on NVVM 20.0.0
//

.version 9.0
.target sm_100
.address_size 64

	// .globl	div_strided_double

.visible .entry div_strided_double(
	.param .u32 div_strided_double_param_0,
	.param .u64 .ptr .align 1 div_strided_double_param_1,
	.param .u64 .ptr .align 1 div_strided_double_param_2
)
{
	.reg .pred 	%p<10>;
	.reg .b32 	%r<88>;
	.reg .b64 	%rd<57>;
	.reg .b64 	%fd<46>;

	ld.param.u32 	%r48, [div_strided_double_param_0];
	ld.param.u64 	%rd3, [div_strided_double_param_1];
	ld.param.u64 	%rd4, [div_strided_double_param_2];
	cvta.to.global.u64 	%rd1, %rd3;
	cvta.to.global.u64 	%rd2, %rd4;
	mov.u32 	%r49, %ntid.x;
	mov.u32 	%r50, %ctaid.x;
	mov.u32 	%r51, %tid.x;
	mad.lo.s32 	%r83, %r49, %r50, %r51;
	mov.u32 	%r52, %nctaid.x;
	mul.lo.s32 	%r2, %r49, %r52;
	mov.u32 	%r53, %ntid.y;
	mov.u32 	%r54, %nctaid.y;
	mul.lo.s32 	%r3, %r53, %r54;
	mov.u32 	%r4, %tid.y;
	add.s32 	%r82, %r3, %r4;
	setp.lt.s32 	%p1, %r48, 1;
	@%p1 bra 	$L__BB0_12;
	and.b32  	%r6, %r48, 7;
	setp.lt.u32 	%p2, %r48, 8;
	@%p2 bra 	$L__BB0_4;
	mad.lo.s32 	%r80, %r3, 3, %r4;
	shl.b32 	%r8, %r3, 3;
	shl.b32 	%r55, %r3, 2;
	add.s32 	%r79, %r4, %r55;
	mad.lo.s32 	%r78, %r3, 5, %r4;
	mad.lo.s32 	%r77, %r3, 6, %r4;
	mad.lo.s32 	%r76, %r3, 7, %r4;
	add.s32 	%r75, %r4, %r8;
	shl.b32 	%r56, %r3, 1;
	add.s32 	%r74, %r4, %r56;
	shl.b32 	%r15, %r2, 3;
	and.b32  	%r57, %r48, 2147483640;
	neg.s32 	%r72, %r57;
	mul.wide.s32 	%rd11, %r2, 8;
$L__BB0_3:
	.pragma "nounroll";
	mul.wide.u32 	%rd5, %r82, 8;
	add.s64 	%rd6, %rd2, %rd5;
	ld.global.f64 	%fd1, [%rd6];
	mul.wide.s32 	%rd7, %r83, 8;
	add.s64 	%rd8, %rd1, %rd7;
	ld.global.f64 	%fd2, [%rd8];
	div.rn.f64 	%fd3, %fd1, %fd2;
	st.global.f64 	[%rd6], %fd3;
	add.s32 	%r58, %r82, %r3;
	mul.wide.u32 	%rd9, %r74, 8;
	add.s64 	%rd10, %rd2, %rd9;
	ld.global.f64 	%fd4, [%rd10];
	add.s64 	%rd12, %rd8, %rd11;
	ld.global.f64 	%fd5, [%rd12];
	div.rn.f64 	%fd6, %fd4, %fd5;
	st.global.f64 	[%rd10], %fd6;
	add.s32 	%r59, %r58, %r3;
	mul.wide.u32 	%rd13, %r80, 8;
	add.s64 	%rd14, %rd2, %rd13;
	ld.global.f64 	%fd7, [%rd14];
	add.s64 	%rd15, %rd12, %rd11;
	ld.global.f64 	%fd8, [%rd15];
	div.rn.f64 	%fd9, %fd7, %fd8;
	st.global.f64 	[%rd14], %fd9;
	add.s32 	%r60, %r59, %r3;
	mul.wide.u32 	%rd16, %r79, 8;
	add.s64 	%rd17, %rd2, %rd16;
	ld.global.f64 	%fd10, [%rd17];
	add.s64 	%rd18, %rd15, %rd11;
	ld.global.f64 	%fd11, [%rd18];
	div.rn.f64 	%fd12, %fd10, %fd11;
	st.global.f64 	[%rd17], %fd12;
	add.s32 	%r61, %r60, %r3;
	mul.wide.u32 	%rd19, %r78, 8;
	add.s64 	%rd20, %rd2, %rd19;
	ld.global.f64 	%fd13, [%rd20];
	add.s64 	%rd21, %rd18, %rd11;
	ld.global.f64 	%fd14, [%rd21];
	div.rn.f64 	%fd15, %fd13, %fd14;
	st.global.f64 	[%rd20], %fd15;
	add.s32 	%r62, %r61, %r3;
	mul.wide.u32 	%rd22, %r77, 8;
	add.s64 	%rd23, %rd2, %rd22;
	ld.global.f64 	%fd16, [%rd23];
	add.s64 	%rd24, %rd21, %rd11;
	ld.global.f64 	%fd17, [%rd24];
	div.rn.f64 	%fd18, %fd16, %fd17;
	st.global.f64 	[%rd23], %fd18;
	add.s32 	%r63, %r62, %r3;
	mul.wide.u32 	%rd25, %r76, 8;
	add.s64 	%rd26, %rd2, %rd25;
	ld.global.f64 	%fd19, [%rd26];
	add.s64 	%rd27, %rd24, %rd11;
	ld.global.f64 	%fd20, [%rd27];
	div.rn.f64 	%fd21, %fd19, %fd20;
	st.global.f64 	[%rd26], %fd21;
	add.s32 	%r64, %r63, %r3;
	mul.wide.u32 	%rd28, %r75, 8;
	add.s64 	%rd29, %rd2, %rd28;
	ld.global.f64 	%fd22, [%rd29];
	add.s64 	%rd30, %rd27, %rd11;
	ld.global.f64 	%fd23, [%rd30];
	div.rn.f64 	%fd24, %fd22, %fd23;
	st.global.f64 	[%rd29], %fd24;
	add.s32 	%r82, %r64, %r3;
	add.s32 	%r80, %r80, %r8;
	add.s32 	%r79, %r79, %r8;
	add.s32 	%r78, %r78, %r8;
	add.s32 	%r77, %r77, %r8;
	add.s32 	%r76, %r76, %r8;
	add.s32 	%r75, %r75, %r8;
	add.s32 	%r74, %r74, %r8;
	add.s32 	%r83, %r83, %r15;
	add.s32 	%r72, %r72, 8;
	setp.ne.s32 	%p3, %r72, 0;
	@%p3 bra 	$L__BB0_3;
$L__BB0_4:
	setp.eq.s32 	%p4, %r6, 0;
	@%p4 bra 	$L__BB0_12;
	and.b32  	%r39, %r48, 3;
	setp.lt.u32 	%p5, %r6, 4;
	@%p5 bra 	$L__BB0_7;
	mul.wide.u32 	%rd31, %r82, 8;
	add.s64 	%rd32, %rd2, %rd31;
	ld.global.f64 	%fd25, [%rd32];
	mul.wide.s32 	%rd33, %r83, 8;
	add.s64 	%rd34, %rd1, %rd33;
	ld.global.f64 	%fd26, [%rd34];
	div.rn.f64 	%fd27, %fd25, %fd26;
	st.global.f64 	[%rd32], %fd27;
	add.s32 	%r65, %r82, %r3;
	mul.wide.u32 	%rd35, %r65, 8;
	add.s64 	%rd36, %rd2, %rd35;
	ld.global.f64 	%fd28, [%rd36];
	mul.wide.s32 	%rd37, %r2, 8;
	add.s64 	%rd38, %rd34, %rd37;
	ld.global.f64 	%fd29, [%rd38];
	div.rn.f64 	%fd30, %fd28, %fd29;
	st.global.f64 	[%rd36], %fd30;
	add.s32 	%r66, %r65, %r3;
	mul.wide.u32 	%rd39, %r66, 8;
	add.s64 	%rd40, %rd2, %rd39;
	ld.global.f64 	%fd31, [%rd40];
	add.s64 	%rd41, %rd38, %rd37;
	ld.global.f64 	%fd32, [%rd41];
	div.rn.f64 	%fd33, %fd31, %fd32;
	st.global.f64 	[%rd40], %fd33;
	add.s32 	%r67, %r66, %r3;
	mul.wide.u32 	%rd42, %r67, 8;
	add.s64 	%rd43, %rd2, %rd42;
	ld.global.f64 	%fd34, [%rd43];
	add.s64 	%rd44, %rd41, %rd37;
	ld.global.f64 	%fd35, [%rd44];
	div.rn.f64 	%fd36, %fd34, %fd35;
	st.global.f64 	[%rd43], %fd36;
	shl.b32 	%r68, %r2, 2;
	add.s32 	%r83, %r68, %r83;
	add.s32 	%r82, %r67, %r3;
$L__BB0_7:
	setp.eq.s32 	%p6, %r39, 0;
	@%p6 bra 	$L__BB0_12;
	setp.eq.s32 	%p7, %r39, 1;
	@%p7 bra 	$L__BB0_10;
	mul.wide.u32 	%rd45, %r82, 8;
	add.s64 	%rd46, %rd2, %rd45;
	ld.global.f64 	%fd37, [%rd46];
	mul.wide.s32 	%rd47, %r83, 8;
	add.s64 	%rd48, %rd1, %rd47;
	ld.global.f64 	%fd38, [%rd48];
	div.rn.f64 	%fd39, %fd37, %fd38;
	st.global.f64 	[%rd46], %fd39;
	add.s32 	%r69, %r82, %r3;
	mul.wide.u32 	%rd49, %r69, 8;
	add.s64 	%rd50, %rd2, %rd49;
	ld.global.f64 	%fd40, [%rd50];
	mul.wide.s32 	%rd51, %r2, 8;
	add.s64 	%rd52, %rd48, %rd51;
	ld.global.f64 	%fd41, [%rd52];
	div.rn.f64 	%fd42, %fd40, %fd41;
	st.global.f64 	[%rd50], %fd42;
	shl.b32 	%r70, %r2, 1;
	add.s32 	%r83, %r83, %r70;
	add.s32 	%r82, %r69, %r3;
$L__BB0_10:
	and.b32  	%r71, %r48, 1;
	setp.eq.b32 	%p8, %r71, 1;
	not.pred 	%p9, %p8;
	@%p9 bra 	$L__BB0_12;
	mul.wide.u32 	%rd53, %r82, 8;
	add.s64 	%rd54, %rd2, %rd53;
	ld.global.f64 	%fd43, [%rd54];
	mul.wide.s32 	%rd55, %r83, 8;
	add.s64 	%rd56, %rd1, %rd55;
	ld.global.f64 	%fd44, [%rd56];
	div.rn.f64 	%fd45, %fd43, %fd44;
	st.global.f64 	[%rd54], %fd45;
$L__BB0_12:
	ret;

}


// ===== COMPILED SASS (sm_100) =====

	.target	sm_100

	.elftype	@"ET_EXEC"


//--------------------- .note.nv.tkinfo           --------------------------
	.section	.note.nv.tkinfo,"",@"SHT_NOTE"
	.sectionflags	@"SHF_NOTE_NV_TKINFO"
	.tkinfo
        /*0018*/ 	.word	0x00000002
        /*0030*/ 	.string	""
        /*0030*/ 	.string	"ptxas"
        /*0030*/ 	.string	"Cuda compilation tools, release 13.0, V13.0.88"
        /*0030*/ 	.string	"Build cuda_13.0.r13.0/compiler.36424714_0"
        /*0030*/ 	.string	"-arch sm_100 -m 64 "



//--------------------- .note.nv.cuinfo           --------------------------
	.section	.note.nv.cuinfo,"",@"SHT_NOTE"
	.sectionflags	@"SHF_NOTE_NV_CUINFO"
        /*0018*/ 	.short	0x0002
        /*001a*/ 	.short	0x0064
        /*001c*/ 	.short	0x0082
	.zero		2


//--------------------- .nv.info                  --------------------------
	.section	.nv.info,"",@"SHT_CUDA_INFO"
	.align	4


	//----- nvinfo : EIATTR_REGCOUNT
	.align		4
        /*0000*/ 	.byte	0x04, 0x2f
        /*0002*/ 	.short	(.L_1 - .L_0)
	.align		4
.L_0:
        /*0004*/ 	.word	index@(div_strided_double)
        /*0008*/ 	.word	0x00000028


	//----- nvinfo : EIATTR_FRAME_SIZE
	.align		4
.L_1:
        /*000c*/ 	.byte	0x04, 0x11
        /*000e*/ 	.short	(.L_3 - .L_2)
	.align		4
.L_2:
        /*0010*/ 	.word	index@($__internal_0_$__cuda_sm20_div_rn_f64_full)
        /*0014*/ 	.word	0x00000000


	//----- nvinfo : EIATTR_FRAME_SIZE
	.align		4
.L_3:
        /*0018*/ 	.byte	0x04, 0x11
        /*001a*/ 	.short	(.L_5 - .L_4)
	.align		4
.L_4:
        /*001c*/ 	.word	index@(div_strided_double)
        /*0020*/ 	.word	0x00000000


	//----- nvinfo : EIATTR_MIN_STACK_SIZE
	.align		4
.L_5:
        /*0024*/ 	.byte	0x04, 0x12
        /*0026*/ 	.short	(.L_7 - .L_6)
	.align		4
.L_6:
        /*0028*/ 	.word	index@(div_strided_double)
        /*002c*/ 	.word	0x00000000
.L_7:


//--------------------- .nv.compat                --------------------------
	.section	.nv.compat,"",@"SHT_CUDA_COMPAT_INFO"
	.align	4
        /*0000*/ 	.byte	0x02, 0x09, 0x00, 0x00, 0x02, 0x02, 0x01, 0x00, 0x02, 0x05, 0x05, 0x00, 0x03, 0x07, 0x01, 0x01
        /*0010*/ 	.byte	0x02, 0x03, 0x00, 0x00, 0x02, 0x06, 0x01, 0x00, 0x04, 0x0b, 0x08, 0x00, 0x01, 0x00, 0x00, 0x00
        /*0020*/ 	.byte	0x00, 0x00, 0x00, 0x00


//--------------------- .nv.info.div_strided_double --------------------------
	.section	.nv.info.div_strided_double,"",@"SHT_CUDA_INFO"
	.sectionflags	@""
	.align	4


	//----- nvinfo : EIATTR_CUDA_API_VERSION
	.align		4
        /*0000*/ 	.byte	0x04, 0x37
        /*0002*/ 	.short	(.L_9 - .L_8)
.L_8:
        /*0004*/ 	.word	0x00000082


	//----- nvinfo : EIATTR_KPARAM_INFO
	.align		4
.L_9:
        /*0008*/ 	.byte	0x04, 0x17
        /*000a*/ 	.short	(.L_11 - .L_10)
.L_10:
        /*000c*/ 	.word	0x00000000
        /*0010*/ 	.short	0x0002
        /*0012*/ 	.short	0x0010
        /*0014*/ 	.byte	0x00, 0xf5, 0x21, 0x00


	//----- nvinfo : EIATTR_KPARAM_INFO
	.align		4
.L_11:
        /*0018*/ 	.byte	0x04, 0x17
        /*001a*/ 	.short	(.L_13 - .L_12)
.L_12:
        /*001c*/ 	.word	0x00000000
        /*0020*/ 	.short	0x0001
        /*0022*/ 	.short	0x0008
        /*0024*/ 	.byte	0x00, 0xf5, 0x21, 0x00


	//----- nvinfo : EIATTR_KPARAM_INFO
	.align		4
.L_13:
        /*0028*/ 	.byte	0x04, 0x17
        /*002a*/ 	.short	(.L_15 - .L_14)
.L_14:
        /*002c*/ 	.word	0x00000000
        /*0030*/ 	.short	0x0000
        /*0032*/ 	.short	0x0000
        /*0034*/ 	.byte	0x00, 0xf0, 0x11, 0x00


	//----- nvinfo : EIATTR_SPARSE_MMA_MASK
	.align		4
.L_15:
        /*0038*/ 	.byte	0x03, 0x50
        /*003a*/ 	.short	0x0000


	//----- nvinfo : EIATTR_MAXREG_COUNT
	.align		4
        /*003c*/ 	.byte	0x03, 0x1b
        /*003e*/ 	.short	0x00ff


	//----- nvinfo : EIATTR_MERCURY_ISA_VERSION
	.align		4
        /*0040*/ 	.byte	0x03, 0x5f
        /*0042*/ 	.short	0x0101


	//----- nvinfo : EIATTR_VRC_CTA_INIT_COUNT
	.align		4
        /*0044*/ 	.byte	0x02, 0x4a
	.zero		1
	.zero		1


	//----- nvinfo : EIATTR_EXIT_INSTR_OFFSETS
	.align		4
        /*0048*/ 	.byte	0x04, 0x1c
        /*004a*/ 	.short	(.L_17 - .L_16)


	//   ....[0]....
.L_16:
        /*004c*/ 	.word	0x00000060


	//   ....[1]....
        /*0050*/ 	.word	0x00001150


	//   ....[2]....
        /*0054*/ 	.word	0x00001990


	//   ....[3]....
        /*0058*/ 	.word	0x00001df0


	//   ....[4]....
        /*005c*/ 	.word	0x00001ff0


	//----- nvinfo : EIATTR_CRS_STACK_SIZE
	.align		4
.L_17:
        /*0060*/ 	.byte	0x04, 0x1e
        /*0062*/ 	.short	(.L_19 - .L_18)
.L_18:
        /*0064*/ 	.word	0x00000000


	//----- nvinfo : EIATTR_CBANK_PARAM_SIZE
	.align		4
.L_19:
        /*0068*/ 	.byte	0x03, 0x19
        /*006a*/ 	.short	0x0018


	//----- nvinfo : EIATTR_PARAM_CBANK
	.align		4
        /*006c*/ 	.byte	0x04, 0x0a
        /*006e*/ 	.short	(.L_21 - .L_20)
	.align		4
.L_20:
        /*0070*/ 	.word	index@(.nv.constant0.div_strided_double)
        /*0074*/ 	.short	0x0380
        /*0076*/ 	.short	0x0018


	//----- nvinfo : EIATTR_SW_WAR
	.align		4
.L_21:
        /*0078*/ 	.byte	0x04, 0x36
        /*007a*/ 	.short	(.L_23 - .L_22)
.L_22:
        /*007c*/ 	.word	0x00000008
.L_23:


//--------------------- .nv.callgraph             --------------------------
	.section	.nv.callgraph,"",@"SHT_CUDA_CALLGRAPH"
	.align	4
	.sectionentsize	8
	.align		4
        /*0000*/ 	.word	0x00000000
	.align		4
        /*0004*/ 	.word	0xffffffff
	.align		4
        /*0008*/ 	.word	0x00000000
	.align		4
        /*000c*/ 	.word	0xfffffffe
	.align		4
        /*0010*/ 	.word	0x00000000
	.align		4
        /*0014*/ 	.word	0xfffffffd
	.align		4
        /*0018*/ 	.word	0x00000000
	.align		4
        /*001c*/ 	.word	0xfffffffc


//--------------------- .text.div_strided_double  --------------------------
	.section	.text.div_strided_double,"ax",@progbits
	.align	128
        .global         div_strided_double
        .type           div_strided_double,@function
        .size           div_strided_double,(.L_x_40 - div_strided_double)
        .other          div_strided_double,@"STO_CUDA_ENTRY STV_DEFAULT"
div_strided_double:
.text.div_strided_double:
[----:B------:R-:W-:Y:S08]  /*0000*/  LDC R1, c[0x0][0x37c] ;  /* 0x0000df00ff017b82 */ /* 0x000ff00000000800 */
[----:B------:R-:W0:Y:S01]  /*0010*/  LDC R27, c[0x0][0x380] ;  /* 0x0000e000ff1b7b82 */ /* 0x000e220000000800 */
[----:B------:R-:W1:Y:S01]  /*0020*/  S2R R4, SR_CTAID.X ;  /* 0x0000000000047919 */ /* 0x000e620000002500 */
[----:B------:R-:W2:Y:S01]  /*0030*/  LDCU UR4, c[0x0][0x360] ;  /* 0x00006c00ff0477ac */ /* 0x000ea20008000800 */
[----:B------:R-:W3:Y:S01]  /*0040*/  S2R R3, SR_TID.X ;  /* 0x0000000000037919 */ /* 0x000ee20000002100 */
[----:B0-----:R-:W-:-:S13]  /*0050*/  ISETP.GE.AND P0, PT, R27, 0x1, PT ;  /* 0x000000011b00780c */ /* 0x001fda0003f06270 */
[----:B-123--:R-:W-:Y:S05]  /*0060*/  @!P0 EXIT ;  /* 0x000000000000894d */ /* 0x00efea0003800000 */
[----:B------:R-:W0:Y:S01]  /*0070*/  S2R R13, SR_TID.Y ;  /* 0x00000000000d7919 */ /* 0x000e220000002200 */
[----:B------:R-:W1:Y:S01]  /*0080*/  LDC R0, c[0x0][0x370] ;  /* 0x0000dc00ff007b82 */ /* 0x000e620000000800 */
[----:B------:R-:W2:Y:S01]  /*0090*/  LDCU UR5, c[0x0][0x364] ;  /* 0x00006c80ff0577ac */ /* 0x000ea20008000800 */
[C---:B------:R-:W-:Y:S01]  /*00a0*/  ISETP.GE.U32.AND P0, PT, R27.reuse, 0x8, PT ;  /* 0x000000081b00780c */ /* 0x040fe20003f06070 */
[----:B------:R-:W-:Y:S01]  /*00b0*/  IMAD R4, R4, UR4, R3 ;  /* 0x0000000404047c24 */ /* 0x000fe2000f8e0203 */
[----:B------:R-:W-:Y:S01]  /*00c0*/  LOP3.LUT R5, R27, 0x7, RZ, 0xc0, !PT ;  /* 0x000000071b057812 */ /* 0x000fe200078ec0ff */
[----:B------:R-:W3:Y:S03]  /*00d0*/  LDCU.64 UR6, c[0x0][0x358] ;  /* 0x00006b00ff0677ac */ /* 0x000ee60008000a00 */
[----:B------:R-:W2:Y:S01]  /*00e0*/  LDC R2, c[0x0][0x374] ;  /* 0x0000dd00ff027b82 */ /* 0x000ea20000000800 */
[----:B-1----:R-:W-:-:S02]  /*00f0*/  IMAD R3, R0, UR4, RZ ;  /* 0x0000000400037c24 */ /* 0x002fc4000f8e02ff */
[----:B--2---:R-:W-:-:S04]  /*0100*/  IMAD R2, R2, UR5, RZ ;  /* 0x0000000502027c24 */ /* 0x004fc8000f8e02ff */
[----:B0-----:R-:W-:Y:S01]  /*0110*/  IMAD.IADD R28, R2, 0x1, R13 ;  /* 0x00000001021c7824 */ /* 0x001fe200078e020d */
[----:B---3--:R-:W-:Y:S06]  /*0120*/  @!P0 BRA `(.L_x_0) ;  /* 0x0000001000048947 */ /* 0x008fec0003800000 */
[----:B------:R-:W-:Y:S01]  /*0130*/  LOP3.LUT R27, R27, 0x7ffffff8, RZ, 0xc0, !PT ;  /* 0x7ffffff81b1b7812 */ /* 0x000fe200078ec0ff */
[C-C-:B------:R-:W-:Y:S02]  /*0140*/  IMAD R6, R2.reuse, 0x3, R13.reuse ;  /* 0x0000000302067824 */ /* 0x140fe400078e020d */
[C-C-:B------:R-:W-:Y:S01]  /*0150*/  IMAD R7, R2.reuse, 0x4, R13.reuse ;  /* 0x0000000402077824 */ /* 0x140fe200078e020d */
[----:B------:R-:W-:Y:S01]  /*0160*/  IADD3 R27, PT, PT, -R27, RZ, RZ ;  /* 0x000000ff1b1b7210 */ /* 0x000fe20007ffe1ff */
[C-C-:B------:R-:W-:Y:S02]  /*0170*/  IMAD R8, R2.reuse, 0x5, R13.reuse ;  /* 0x0000000502087824 */ /* 0x140fe400078e020d */
[C-C-:B------:R-:W-:Y:S02]  /*0180*/  IMAD R9, R2.reuse, 0x6, R13.reuse ;  /* 0x0000000602097824 */ /* 0x140fe400078e020d */
[C-C-:B------:R-:W-:Y:S02]  /*0190*/  IMAD R10, R2.reuse, 0x7, R13.reuse ;  /* 0x00000007020a7824 */ /* 0x140fe400078e020d */
[----:B------:R-:W-:-:S02]  /*01a0*/  IMAD R11, R2, 0x8, R13 ;  /* 0x00000008020b7824 */ /* 0x000fc400078e020d */
[----:B------:R-:W-:-:S07]  /*01b0*/  IMAD R26, R2, 0x2, R13 ;  /* 0x00000002021a7824 */ /* 0x000fce00078e020d */
.L_x_17:
[----:B------:R-:W0:Y:S08]  /*01c0*/  LDC.64 R24, c[0x0][0x388] ;  /* 0x0000e200ff187b82 */ /* 0x000e300000000a00 */
[----:B------:R-:W1:Y:S01]  /*01d0*/  LDC.64 R12, c[0x0][0x390] ;  /* 0x0000e400ff0c7b82 */ /* 0x000e620000000a00 */
[----:B0-----:R-:W-:-:S05]  /*01e0*/  IMAD.WIDE R24, R4, 0x8, R24 ;  /* 0x0000000804187825 */ /* 0x001fca00078e0218 */
[----:B------:R-:W2:Y:S01]  /*01f0*/  LDG.E.64 R14, desc[UR6][R24.64] ;  /* 0x00000006180e7981 */ /* 0x000ea2000c1e1b00 */
[----:B-1----:R-:W-:-:S05]  /*0200*/  IMAD.WIDE.U32 R12, R28, 0x8, R12 ;  /* 0x000000081c0c7825 */ /* 0x002fca00078e000c */
[----:B------:R-:W3:Y:S01]  /*0210*/  LDG.E.64 R16, desc[UR6][R12.64] ;  /* 0x000000060c107981 */ /* 0x000ee2000c1e1b00 */
[----:B------:R-:W-:Y:S01]  /*0220*/  IMAD.MOV.U32 R20, RZ, RZ, 0x1 ;  /* 0x00000001ff147424 */ /* 0x000fe200078e00ff */
[----:B------:R-:W-:Y:S01]  /*0230*/  BSSY.RECONVERGENT B1, `(.L_x_1) ;  /* 0x0000015000017945 */ /* 0x000fe20003800200 */
[----:B--2---:R-:W0:Y:S01]  /*0240*/  MUFU.RCP64H R21, R15 ;  /* 0x0000000f00157308 */ /* 0x004e220000001800 */
[----:B---3--:R-:W-:-:S03]  /*0250*/  FSETP.GEU.AND P1, PT, |R17|, 6.5827683646048100446e-37, PT ;  /* 0x036000001100780b */ /* 0x008fc60003f2e200 */
[----:B0-----:R-:W-:-:S08]  /*0260*/  DFMA R18, -R14, R20, 1 ;  /* 0x3ff000000e12742b */ /* 0x001fd00000000114 */
[----:B------:R-:W-:-:S08]  /*0270*/  DFMA R18, R18, R18, R18 ;  /* 0x000000121212722b */ /* 0x000fd00000000012 */
[----:B------:R-:W-:-:S08]  /*0280*/  DFMA R18, R20, R18, R20 ;  /* 0x000000121412722b */ /* 0x000fd00000000014 */
[----:B------:R-:W-:-:S08]  /*0290*/  DFMA R22, -R14, R18, 1 ;  /* 0x3ff000000e16742b */ /* 0x000fd00000000112 */
[----:B------:R-:W-:-:S08]  /*02a0*/  DFMA R22, R18, R22, R18 ;  /* 0x000000161216722b */ /* 0x000fd00000000012 */
[----:B------:R-:W-:-:S08]  /*02b0*/  DMUL R20, R16, R22 ;  /* 0x0000001610147228 */ /* 0x000fd00000000000 */
[----:B------:R-:W-:-:S08]  /*02c0*/  DFMA R18, -R14, R20, R16 ;  /* 0x000000140e12722b */ /* 0x000fd00000000110 */
[----:B------:R-:W-:-:S10]  /*02d0*/  DFMA R18, R22, R18, R20 ;  /* 0x000000121612722b */ /* 0x000fd40000000014 */
[----:B------:R-:W-:-:S05]  /*02e0*/  FFMA R0, RZ, R15, R19 ;  /* 0x0000000fff007223 */ /* 0x000fca0000000013 */
[----:B------:R-:W-:-:S13]  /*02f0*/  FSETP.GT.AND P0, PT, |R0|, 1.469367938527859385e-39, PT ;  /* 0x001000000000780b */ /* 0x000fda0003f04200 */
[----:B------:R-:W-:Y:S05]  /*0300*/  @P0 BRA P1, `(.L_x_2) ;  /* 0x00000000001c0947 */ /* 0x000fea0000800000 */
[----:B------:R-:W-:Y:S01]  /*0310*/  IMAD.MOV.U32 R18, RZ, RZ, R17 ;  /* 0x000000ffff127224 */ /* 0x000fe200078e0011 */
[----:B------:R-:W-:Y:S01]  /*0320*/  MOV R0, 0x360 ;  /* 0x0000036000007802 */ /* 0x000fe20000000f00 */
[----:B------:R-:W-:Y:S02]  /*0330*/  IMAD.MOV.U32 R19, RZ, RZ, R16 ;  /* 0x000000ffff137224 */ /* 0x000fe400078e0010 */
[----:B------:R-:W-:-:S07]  /*0340*/  IMAD.MOV.U32 R17, RZ, RZ, R15 ;  /* 0x000000ffff117224 */ /* 0x000fce00078e000f */
[----:B------:R-:W-:Y:S05]  /*0350*/  CALL.REL.NOINC `($__internal_0_$__cuda_sm20_div_rn_f64_full) ;  /* 0x0000001c00287944 */ /* 0x000fea0003c00000 */
[----:B------:R-:W-:Y:S01]  /*0360*/  MOV R18, R15 ;  /* 0x0000000f00127202 */ /* 0x000fe20000000f00 */
[----:B------:R-:W-:-:S07]  /*0370*/  IMAD.MOV.U32 R19, RZ, RZ, R14 ;  /* 0x000000ffff137224 */ /* 0x000fce00078e000e */
.L_x_2:
[----:B------:R-:W-:Y:S05]  /*0380*/  BSYNC.RECONVERGENT B1 ;  /* 0x0000000000017941 */ /* 0x000fea0003800200 */
.L_x_1:
[----:B------:R-:W-:Y:S01]  /*0390*/  IMAD.WIDE R24, R3, 0x8, R24 ;  /* 0x0000000803187825 */ /* 0x000fe200078e0218 */
[----:B------:R0:W-:Y:S01]  /*03a0*/  STG.E.64 desc[UR6][R12.64], R18 ;  /* 0x000000120c007986 */ /* 0x0001e2000c101b06 */
[----:B------:R-:W0:Y:S03]  /*03b0*/  LDC.64 R16, c[0x0][0x390] ;  /* 0x0000e400ff107b82 */ /* 0x000e260000000a00 */
[----:B------:R-:W2:Y:S01]  /*03c0*/  LDG.E.64 R14, desc[UR6][R24.64] ;  /* 0x00000006180e7981 */ /* 0x000ea2000c1e1b00 */
[----:B0-----:R-:W-:-:S05]  /*03d0*/  IMAD.WIDE.U32 R12, R26, 0x8, R16 ;  /* 0x000000081a0c7825 */ /* 0x001fca00078e0010 */
[----:B------:R-:W3:Y:S01]  /*03e0*/  LDG.E.64 R16, desc[UR6][R12.64] ;  /* 0x000000060c107981 */ /* 0x000ee2000c1e1b00 */
[----:B------:R-:W-:Y:S01]  /*03f0*/  IMAD.MOV.U32 R20, RZ, RZ, 0x1 ;  /* 0x00000001ff147424 */ /* 0x000fe200078e00ff */
[----:B------:R-:W-:Y:S01]  /*0400*/  BSSY.RECONVERGENT B1, `(.L_x_3) ;  /* 0x0000015000017945 */ /* 0x000fe20003800200 */
[----:B--2---:R-:W0:Y:S04]  /*0410*/  MUFU.RCP64H R21, R15 ;  /* 0x0000000f00157308 */ /* 0x004e280000001800 */
[----:B0-----:R-:W-:-:S08]  /*0420*/  DFMA R18, -R14, R20, 1 ;  /* 0x3ff000000e12742b */ /* 0x001fd00000000114 */
[----:B------:R-:W-:Y:S01]  /*0430*/  DFMA R18, R18, R18, R18 ;  /* 0x000000121212722b */ /* 0x000fe20000000012 */
[----:B---3--:R-:W-:-:S07]  /*0440*/  FSETP.GEU.AND P1, PT, |R17|, 6.5827683646048100446e-37, PT ;  /* 0x036000001100780b */ /* 0x008fce0003f2e200 */
        /* <DEDUP_REMOVED lines=10> */
[----:B------:R-:W-:Y:S01]  /*04f0*/  MOV R17, R15 ;  /* 0x0000000f00117202 */ /* 0x000fe20000000f00 */
[----:B------:R-:W-:Y:S01]  /*0500*/  IMAD.MOV.U32 R19, RZ, RZ, R16 ;  /* 0x000000ffff137224 */ /* 0x000fe200078e0010 */
[----:B------:R-:W-:-:S07]  /*0510*/  MOV R0, 0x530 ;  /* 0x0000053000007802 */ /* 0x000fce0000000f00 */
[----:B------:R-:W-:Y:S05]  /*0520*/  CALL.REL.NOINC `($__internal_0_$__cuda_sm20_div_rn_f64_full) ;  /* 0x0000001800b47944 */ /* 0x000fea0003c00000 */
[----:B------:R-:W-:Y:S02]  /*0530*/  IMAD.MOV.U32 R18, RZ, RZ, R15 ;  /* 0x000000ffff127224 */ /* 0x000fe400078e000f */
[----:B------:R-:W-:-:S07]  /*0540*/  IMAD.MOV.U32 R19, RZ, RZ, R14 ;  /* 0x000000ffff137224 */ /* 0x000fce00078e000e */
.L_x_4:
[----:B------:R-:W-:Y:S05]  /*0550*/  BSYNC.RECONVERGENT B1 ;  /* 0x0000000000017941 */ /* 0x000fea0003800200 */
.L_x_3:
        /* <DEDUP_REMOVED lines=8> */
[----:B------:R-:W-:Y:S01]  /*05e0*/  IADD3 R28, PT, PT, R2, R28, R2 ;  /* 0x0000001c021c7210 */ /* 0x000fe20007ffe002 */
[----:B--2---:R-:W0:Y:S03]  /*05f0*/  MUFU.RCP64H R21, R15 ;  /* 0x0000000f00157308 */ /* 0x004e260000001800 */
        /* <DEDUP_REMOVED lines=12> */
[----:B------:R-:W-:Y:S01]  /*06c0*/  MOV R18, R17 ;  /* 0x0000001100127202 */ /* 0x000fe20000000f00 */
[----:B------:R-:W-:Y:S01]  /*06d0*/  IMAD.MOV.U32 R19, RZ, RZ, R16 ;  /* 0x000000ffff137224 */ /* 0x000fe200078e0010 */
[----:B------:R-:W-:Y:S01]  /*06e0*/  MOV R0, 0x710 ;  /* 0x0000071000007802 */ /* 0x000fe20000000f00 */
[----:B------:R-:W-:-:S07]  /*06f0*/  IMAD.MOV.U32 R17, RZ, RZ, R15 ;  /* 0x000000ffff117224 */ /* 0x000fce00078e000f */
[----:B------:R-:W-:Y:S05]  /*0700*/  CALL.REL.NOINC `($__internal_0_$__cuda_sm20_div_rn_f64_full) ;  /* 0x00000018003c7944 */ /* 0x000fea0003c00000 */
[----:B------:R-:W-:Y:S02]  /*0710*/  IMAD.MOV.U32 R18, RZ, RZ, R15 ;  /* 0x000000ffff127224 */ /* 0x000fe400078e000f */
[----:B------:R-:W-:-:S07]  /*0720*/  IMAD.MOV.U32 R19, RZ, RZ, R14 ;  /* 0x000000ffff137224 */ /* 0x000fce00078e000e */
.L_x_6:
[----:B------:R-:W-:Y:S05]  /*0730*/  BSYNC.RECONVERGENT B1 ;  /* 0x0000000000017941 */ /* 0x000fea0003800200 */
.L_x_5:
        /* <DEDUP_REMOVED lines=28> */
.L_x_8:
[----:B------:R-:W-:Y:S05]  /*0900*/  BSYNC.RECONVERGENT B1 ;  /* 0x0000000000017941 */ /* 0x000fea0003800200 */
.L_x_7:
[----:B------:R-:W-:Y:S01]  /*0910*/  IMAD.WIDE R24, R3, 0x8, R24 ;  /* 0x0000000803187825 */ /* 0x000fe200078e0218 */
[----:B------:R0:W-:Y:S01]  /*0920*/  STG.E.64 desc[UR6][R12.64], R18 ;  /* 0x000000120c007986 */ /* 0x0001e2000c101b06 */
[----:B------:R-:W0:Y:S03]  /*0930*/  LDC.64 R16, c[0x0][0x390] ;  /* 0x0000e400ff107b82 */ /* 0x000e260000000a00 */
[----:B------:R-:W2:Y:S01]  /*0940*/  LDG.E.64 R14, desc[UR6][R24.64] ;  /* 0x00000006180e7981 */ /* 0x000ea2000c1e1b00 */
[----:B0-----:R-:W-:-:S05]  /*0950*/  IMAD.WIDE.U32 R12, R8, 0x8, R16 ;  /* 0x00000008080c7825 */ /* 0x001fca00078e0010 */
[----:B------:R-:W3:Y:S01]  /*0960*/  LDG.E.64 R16, desc[UR6][R12.64] ;  /* 0x000000060c107981 */ /* 0x000ee2000c1e1b00 */
[----:B------:R-:W-:Y:S01]  /*0970*/  MOV R20, 0x1 ;  /* 0x0000000100147802 */ /* 0x000fe20000000f00 */
        /* <DEDUP_REMOVED lines=22> */
.L_x_10:
[----:B------:R-:W-:Y:S05]  /*0ae0*/  BSYNC.RECONVERGENT B1 ;  /* 0x0000000000017941 */ /* 0x000fea0003800200 */
.L_x_9:
        /* <DEDUP_REMOVED lines=28> */
.L_x_12:
[----:B------:R-:W-:Y:S05]  /*0cb0*/  BSYNC.RECONVERGENT B1 ;  /* 0x0000000000017941 */ /* 0x000fea0003800200 */
.L_x_11:
        /* <DEDUP_REMOVED lines=29> */
.L_x_14:
[----:B------:R-:W-:Y:S05]  /*0e90*/  BSYNC.RECONVERGENT B1 ;  /* 0x0000000000017941 */ /* 0x000fea0003800200 */
.L_x_13:
[----:B------:R-:W-:Y:S01]  /*0ea0*/  IMAD.WIDE R14, R3, 0x8, R24 ;  /* 0x00000008030e7825 */ /* 0x000fe200078e0218 */
[----:B------:R0:W-:Y:S01]  /*0eb0*/  STG.E.64 desc[UR6][R12.64], R18 ;  /* 0x000000120c007986 */ /* 0x0001e2000c101b06 */
[----:B------:R-:W0:Y:S04]  /*0ec0*/  LDC.64 R16, c[0x0][0x390] ;  /* 0x0000e400ff107b82 */ /* 0x000e280000000a00 */
        /* <DEDUP_REMOVED lines=25> */
.L_x_16:
[----:B------:R-:W-:Y:S05]  /*1060*/  BSYNC.RECONVERGENT B1 ;  /* 0x0000000000017941 */ /* 0x000fea0003800200 */
.L_x_15:
[----:B------:R0:W-:Y:S01]  /*1070*/  STG.E.64 desc[UR6][R12.64], R18 ;  /* 0x000000120c007986 */ /* 0x0001e2000c101b06 */
[----:B------:R-:W-:Y:S01]  /*1080*/  IADD3 R27, PT, PT, R27, 0x8, RZ ;  /* 0x000000081b1b7810 */ /* 0x000fe20007ffe0ff */
[C---:B------:R-:W-:Y:S01]  /*1090*/  IMAD R6, R2.reuse, 0x8, R6 ;  /* 0x0000000802067824 */ /* 0x040fe200078e0206 */
[C---:B------:R-:W-:Y:S01]  /*10a0*/  IADD3 R28, PT, PT, R2.reuse, R28, R2 ;  /* 0x0000001c021c7210 */ /* 0x040fe20007ffe002 */
[C---:B------:R-:W-:Y:S01]  /*10b0*/  IMAD R7, R2.reuse, 0x8, R7 ;  /* 0x0000000802077824 */ /* 0x040fe200078e0207 */
[----:B------:R-:W-:Y:S01]  /*10c0*/  ISETP.NE.AND P0, PT, R27, RZ, PT ;  /* 0x000000ff1b00720c */ /* 0x000fe20003f05270 */
[C---:B------:R-:W-:Y:S01]  /*10d0*/  IMAD R8, R2.reuse, 0x8, R8 ;  /* 0x0000000802087824 */ /* 0x040fe200078e0208 */
[C---:B------:R-:W-:Y:S01]  /*10e0*/  LEA R9, R2.reuse, R9, 0x3 ;  /* 0x0000000902097211 */ /* 0x040fe200078e18ff */
[C---:B------:R-:W-:Y:S01]  /*10f0*/  IMAD R10, R2.reuse, 0x8, R10 ;  /* 0x00000008020a7824 */ /* 0x040fe200078e020a */
[----:B------:R-:W-:Y:S01]  /*1100*/  LEA R4, R3, R4, 0x3 ;  /* 0x0000000403047211 */ /* 0x000fe200078e18ff */
[----:B------:R-:W-:-:S02]  /*1110*/  IMAD R11, R2, 0x8, R11 ;  /* 0x00000008020b7824 */ /* 0x000fc400078e020b */
[----:B------:R-:W-:-:S06]  /*1120*/  IMAD R26, R2, 0x8, R26 ;  /* 0x00000008021a7824 */ /* 0x000fcc00078e021a */
[----:B0-----:R-:W-:Y:S05]  /*1130*/  @P0 BRA `(.L_x_17) ;  /* 0xfffffff000200947 */ /* 0x001fea000383ffff */
.L_x_0:
[----:B------:R-:W-:-:S13]  /*1140*/  ISETP.NE.AND P0, PT, R5, RZ, PT ;  /* 0x000000ff0500720c */ /* 0x000fda0003f05270 */
[----:B------:R-:W-:Y:S05]  /*1150*/  @!P0 EXIT ;  /* 0x000000000000894d */ /* 0x000fea0003800000 */
[----:B------:R-:W0:Y:S01]  /*1160*/  LDCU UR4, c[0x0][0x380] ;  /* 0x00007000ff0477ac */ /* 0x000e220008000800 */
[----:B------:R-:W-:Y:S01]  /*1170*/  ISETP.GE.U32.AND P0, PT, R5, 0x4, PT ;  /* 0x000000040500780c */ /* 0x000fe20003f06070 */
[----:B0-----:R-:W-:-:S12]  /*1180*/  ULOP3.LUT UR4, UR4, 0x3, URZ, 0xc0, !UPT ;  /* 0x0000000304047892 */ /* 0x001fd8000f8ec0ff */
[----:B------:R-:W-:Y:S05]  /*1190*/  @!P0 BRA `(.L_x_18) ;  /* 0x0000000400f88947 */ /* 0x000fea0003800000 */
        /* <DEDUP_REMOVED lines=26> */
[----:B------:R-:W-:-:S04]  /*1340*/  LOP3.LUT R15, R15, R14, RZ, 0x3c, !PT ;  /* 0x0000000e0f0f7212 */ /* 0x000fc800078e3cff */
[----:B------:R-:W-:-:S04]  /*1350*/  LOP3.LUT R14, R15, R14, RZ, 0x3c, !PT ;  /* 0x0000000e0f0e7212 */ /* 0x000fc800078e3cff */
[----:B------:R-:W-:-:S07]  /*1360*/  LOP3.LUT R15, R15, R14, RZ, 0x3c, !PT ;  /* 0x0000000e0f0f7212 */ /* 0x000fce00078e3cff */
.L_x_20:
[----:B------:R-:W-:Y:S05]  /*1370*/  BSYNC.RECONVERGENT B1 ;  /* 0x0000000000017941 */ /* 0x000fea0003800200 */
.L_x_19:
[----:B------:R-:W-:Y:S01]  /*1380*/  IMAD.WIDE R6, R3, 0x8, R6 ;  /* 0x0000000803067825 */ /* 0x000fe200078e0206 */
[----:B------:R0:W-:Y:S01]  /*1390*/  STG.E.64 desc[UR6][R8.64], R14 ;  /* 0x0000000e08007986 */ /* 0x0001e2000c101b06 */
[----:B------:R-:W0:Y:S03]  /*13a0*/  LDC.64 R10, c[0x0][0x390] ;  /* 0x0000e400ff0a7b82 */ /* 0x000e260000000a00 */
[----:B------:R-:W2:Y:S01]  /*13b0*/  LDG.E.64 R16, desc[UR6][R6.64] ;  /* 0x0000000606107981 */ /* 0x000ea2000c1e1b00 */
[----:B------:R-:W-:-:S04]  /*13c0*/  IMAD.IADD R28, R2, 0x1, R28 ;  /* 0x00000001021c7824 */ /* 0x000fc800078e021c */
        /* <DEDUP_REMOVED lines=25> */
.L_x_22:
[----:B------:R-:W-:Y:S05]  /*1560*/  BSYNC.RECONVERGENT B1 ;  /* 0x0000000000017941 */ /* 0x000fea0003800200 */
.L_x_21:
        /* <DEDUP_REMOVED lines=27> */
[----:B------:R-:W-:-:S04]  /*1720*/  LOP3.LUT R15, R15, R14, RZ, 0x3c, !PT ;  /* 0x0000000e0f0f7212 */ /* 0x000fc800078e3cff */
[----:B------:R-:W-:-:S04]  /*1730*/  LOP3.LUT R14, R15, R14, RZ, 0x3c, !PT ;  /* 0x0000000e0f0e7212 */ /* 0x000fc800078e3cff */
[----:B------:R-:W-:-:S07]  /*1740*/  LOP3.LUT R15, R15, R14, RZ, 0x3c, !PT ;  /* 0x0000000e0f0f7212 */ /* 0x000fce00078e3cff */
.L_x_24:
[----:B------:R-:W-:Y:S05]  /*1750*/  BSYNC.RECONVERGENT B1 ;  /* 0x0000000000017941 */ /* 0x000fea0003800200 */
.L_x_23:
[----:B------:R-:W-:Y:S01]  /*1760*/  IMAD.WIDE R16, R3, 0x8, R6 ;  /* 0x0000000803107825 */ /* 0x000fe200078e0206 */
[----:B------:R0:W-:Y:S01]  /*1770*/  STG.E.64 desc[UR6][R8.64], R14 ;  /* 0x0000000e08007986 */ /* 0x0001e2000c101b06 */
[----:B------:R-:W1:Y:S04]  /*1780*/  LDC.64 R6, c[0x0][0x390] ;  /* 0x0000e400ff067b82 */ /* 0x000e680000000a00 */
[----:B------:R-:W2:Y:S01]  /*1790*/  LDG.E.64 R16, desc[UR6][R16.64] ;  /* 0x0000000610107981 */ /* 0x000ea2000c1e1b00 */
[----:B------:R-:W-:-:S04]  /*17a0*/  IMAD.IADD R28, R2, 0x1, R28 ;  /* 0x00000001021c7824 */ /* 0x000fc800078e021c */
[----:B-1----:R-:W-:-:S05]  /*17b0*/  IMAD.WIDE.U32 R6, R28, 0x8, R6 ;  /* 0x000000081c067825 */ /* 0x002fca00078e0006 */
[----:B------:R-:W3:Y:S01]  /*17c0*/  LDG.E.64 R20, desc[UR6][R6.64] ;  /* 0x0000000606147981 */ /* 0x000ee2000c1e1b00 */
[----:B------:R-:W-:Y:S01]  /*17d0*/  MOV R10, 0x1 ;  /* 0x00000001000a7802 */ /* 0x000fe20000000f00 */
[----:B------:R-:W-:Y:S01]  /*17e0*/  BSSY.RECONVERGENT B1, `(.L_x_25) ;  /* 0x0000016000017945 */ /* 0x000fe20003800200 */
[----:B--2---:R-:W1:Y:S04]  /*17f0*/  MUFU.RCP64H R11, R17 ;  /* 0x00000011000b7308 */ /* 0x004e680000001800 */
[----:B-1----:R-:W-:-:S08]  /*1800*/  DFMA R12, -R16, R10, 1 ;  /* 0x3ff00000100c742b */ /* 0x002fd0000000010a */
[----:B------:R-:W-:Y:S01]  /*1810*/  DFMA R12, R12, R12, R12 ;  /* 0x0000000c0c0c722b */ /* 0x000fe2000000000c */
[----:B---3--:R-:W-:-:S07]  /*1820*/  FSETP.GEU.AND P1, PT, |R21|, 6.5827683646048100446e-37, PT ;  /* 0x036000001500780b */ /* 0x008fce0003f2e200 */
[----:B------:R-:W-:-:S08]  /*1830*/  DFMA R12, R10, R12, R10 ;  /* 0x0000000c0a0c722b */ /* 0x000fd0000000000a */
[----:B0-----:R-:W-:-:S08]  /*1840*/  DFMA R8, -R16, R12, 1 ;  /* 0x3ff000001008742b */ /* 0x001fd0000000010c */
        /* <DEDUP_REMOVED lines=12> */
[----:B------:R-:W-:-:S04]  /*1910*/  LOP3.LUT R15, R15, R14, RZ, 0x3c, !PT ;  /* 0x0000000e0f0f7212 */ /* 0x000fc800078e3cff */
[----:B------:R-:W-:-:S04]  /*1920*/  LOP3.LUT R14, R15, R14, RZ, 0x3c, !PT ;  /* 0x0000000e0f0e7212 */ /* 0x000fc800078e3cff */
[----:B------:R-:W-:-:S07]  /*1930*/  LOP3.LUT R15, R15, R14, RZ, 0x3c, !PT ;  /* 0x0000000e0f0f7212 */ /* 0x000fce00078e3cff */
.L_x_26:
[----:B------:R-:W-:Y:S05]  /*1940*/  BSYNC.RECONVERGENT B1 ;  /* 0x0000000000017941 */ /* 0x000fea0003800200 */
.L_x_25:
[----:B------:R0:W-:Y:S01]  /*1950*/  STG.E.64 desc[UR6][R6.64], R14 ;  /* 0x0000000e06007986 */ /* 0x0001e2000c101b06 */
[----:B------:R-:W-:Y:S01]  /*1960*/  LEA R4, R3, R4, 0x2 ;  /* 0x0000000403047211 */ /* 0x000fe200078e10ff */
[----:B------:R-:W-:-:S07]  /*1970*/  IMAD.IADD R28, R2, 0x1, R28 ;  /* 0x00000001021c7824 */ /* 0x000fce00078e021c */
.L_x_18:
[----:B------:R-:W-:-:S13]  /*1980*/  ISETP.NE.AND P0, PT, RZ, UR4, PT ;  /* 0x00000004ff007c0c */ /* 0x000fda000bf05270 */
[----:B------:R-:W-:Y:S05]  /*1990*/  @!P0 EXIT ;  /* 0x000000000000894d */ /* 0x000fea0003800000 */
[----:B------:R-:W-:-:S09]  /*19a0*/  UISETP.NE.AND UP0, UPT, UR4, 0x1, UPT ;  /* 0x000000010400788c */ /* 0x000fd2000bf05270 */
[----:B------:R-:W-:Y:S05]  /*19b0*/  BRA.U !UP0, `(.L_x_27) ;  /* 0x0000000508007547 */ /* 0x000fea000b800000 */
[----:B0-----:R-:W0:Y:S08]  /*19c0*/  LDC.64 R6, c[0x0][0x388] ;  /* 0x0000e200ff067b82 */ /* 0x001e300000000a00 */
        /* <DEDUP_REMOVED lines=28> */
.L_x_29:
[----:B------:R-:W-:Y:S05]  /*1b90*/  BSYNC.RECONVERGENT B1 ;  /* 0x0000000000017941 */ /* 0x000fea0003800200 */
.L_x_28:
[----:B------:R-:W-:Y:S01]  /*1ba0*/  IMAD.WIDE R16, R3, 0x8, R6 ;  /* 0x0000000803107825 */ /* 0x000fe200078e0206 */
[----:B------:R0:W-:Y:S01]  /*1bb0*/  STG.E.64 desc[UR6][R8.64], R14 ;  /* 0x0000000e08007986 */ /* 0x0001e2000c101b06 */
[----:B------:R-:W1:Y:S04]  /*1bc0*/  LDC.64 R6, c[0x0][0x390] ;  /* 0x0000e400ff067b82 */ /* 0x000e680000000a00 */
[----:B------:R-:W2:Y:S01]  /*1bd0*/  LDG.E.64 R16, desc[UR6][R16.64] ;  /* 0x0000000610107981 */ /* 0x000ea2000c1e1b00 */
[----:B------:R-:W-:-:S04]  /*1be0*/  IMAD.IADD R28, R2, 0x1, R28 ;  /* 0x00000001021c7824 */ /* 0x000fc800078e021c */
[----:B-1----:R-:W-:-:S05]  /*1bf0*/  IMAD.WIDE.U32 R6, R28, 0x8, R6 ;  /* 0x000000081c067825 */ /* 0x002fca00078e0006 */
[----:B------:R-:W3:Y:S01]  /*1c00*/  LDG.E.64 R20, desc[UR6][R6.64] ;  /* 0x0000000606147981 */ /* 0x000ee2000c1e1b00 */
[----:B------:R-:W-:Y:S01]  /*1c10*/  IMAD.MOV.U32 R10, RZ, RZ, 0x1 ;  /* 0x00000001ff0a7424 */ /* 0x000fe200078e00ff */
        /* <DEDUP_REMOVED lines=22> */
.L_x_31:
[----:B------:R-:W-:Y:S05]  /*1d80*/  BSYNC.RECONVERGENT B1 ;  /* 0x0000000000017941 */ /* 0x000fea0003800200 */
.L_x_30:
[----:B------:R1:W-:Y:S01]  /*1d90*/  STG.E.64 desc[UR6][R6.64], R14 ;  /* 0x0000000e06007986 */ /* 0x0003e2000c101b06 */
[----:B------:R-:W-:Y:S01]  /*1da0*/  IMAD R4, R3, 0x2, R4 ;  /* 0x0000000203047824 */ /* 0x000fe200078e0204 */
[----:B------:R-:W-:-:S07]  /*1db0*/  IADD3 R28, PT, PT, R2, R28, RZ ;  /* 0x0000001c021c7210 */ /* 0x000fce0007ffe0ff */
.L_x_27:
[----:B------:R-:W2:Y:S02]  /*1dc0*/  LDC R0, c[0x0][0x380] ;  /* 0x0000e000ff007b82 */ /* 0x000ea40000000800 */
[----:B--2---:R-:W-:-:S04]  /*1dd0*/  LOP3.LUT R0, R0, 0x1, RZ, 0xc0, !PT ;  /* 0x0000000100007812 */ /* 0x004fc800078ec0ff */
[----:B------:R-:W-:-:S13]  /*1de0*/  ISETP.NE.U32.AND P0, PT, R0, 0x1, PT ;  /* 0x000000010000780c */ /* 0x000fda0003f05070 */
[----:B------:R-:W-:Y:S05]  /*1df0*/  @P0 EXIT ;  /* 0x000000000000094d */ /* 0x000fea0003800000 */
[----:B------:R-:W2:Y:S02]  /*1e00*/  LDC.64 R2, c[0x0][0x388] ;  /* 0x0000e200ff027b82 */ /* 0x000ea40000000a00 */
[----:B--2---:R-:W-:-:S06]  /*1e10*/  IMAD.WIDE R4, R4, 0x8, R2 ;  /* 0x0000000804047825 */ /* 0x004fcc00078e0202 */
[----:B------:R-:W2:Y:S01]  /*1e20*/  LDC.64 R2, c[0x0][0x390] ;  /* 0x0000e400ff027b82 */ /* 0x000ea20000000a00 */
[----:B------:R-:W3:Y:S01]  /*1e30*/  LDG.E.64 R16, desc[UR6][R4.64] ;  /* 0x0000000604107981 */ /* 0x000ee2000c1e1b00 */
[----:B--2---:R-:W-:-:S05]  /*1e40*/  IMAD.WIDE.U32 R2, R28, 0x8, R2 ;  /* 0x000000081c027825 */ /* 0x004fca00078e0002 */
[----:B------:R-:W2:Y:S01]  /*1e50*/  LDG.E.64 R10, desc[UR6][R2.64] ;  /* 0x00000006020a7981 */ /* 0x000ea2000c1e1b00 */
[----:B01----:R-:W-:Y:S01]  /*1e60*/  IMAD.MOV.U32 R6, RZ, RZ, 0x1 ;  /* 0x00000001ff067424 */ /* 0x003fe200078e00ff */
[----:B------:R-:W-:Y:S01]  /*1e70*/  BSSY.RECONVERGENT B1, `(.L_x_32) ;  /* 0x0000016000017945 */ /* 0x000fe20003800200 */
[----:B---3--:R-:W0:Y:S04]  /*1e80*/  MUFU.RCP64H R7, R17 ;  /* 0x0000001100077308 */ /* 0x008e280000001800 */
[----:B0-----:R-:W-:-:S08]  /*1e90*/  DFMA R8, -R16, R6, 1 ;  /* 0x3ff000001008742b */ /* 0x001fd00000000106 */
[----:B------:R-:W-:Y:S01]  /*1ea0*/  DFMA R8, R8, R8, R8 ;  /* 0x000000080808722b */ /* 0x000fe20000000008 */
[----:B--2---:R-:W-:-:S07]  /*1eb0*/  FSETP.GEU.AND P1, PT, |R11|, 6.5827683646048100446e-37, PT ;  /* 0x036000000b00780b */ /* 0x004fce0003f2e200 */
        /* <DEDUP_REMOVED lines=17> */
.L_x_33:
[----:B------:R-:W-:Y:S05]  /*1fd0*/  BSYNC.RECONVERGENT B1 ;  /* 0x0000000000017941 */ /* 0x000fea0003800200 */
.L_x_32:
[----:B------:R-:W-:Y:S01]  /*1fe0*/  STG.E.64 desc[UR6][R2.64], R14 ;  /* 0x0000000e02007986 */ /* 0x000fe2000c101b06 */
[----:B------:R-:W-:Y:S05]  /*1ff0*/  EXIT ;  /* 0x000000000000794d */ /* 0x000fea0003800000 */
        .weak           $__internal_0_$__cuda_sm20_div_rn_f64_full
        .type           $__internal_0_$__cuda_sm20_div_rn_f64_full,@function
        .size           $__internal_0_$__cuda_sm20_div_rn_f64_full,(.L_x_40 - $__internal_0_$__cuda_sm20_div_rn_f64_full)
$__internal_0_$__cuda_sm20_div_rn_f64_full:
[C---:B------:R-:W-:Y:S01]  /*2000*/  FSETP.GEU.AND P0, PT, |R17|.reuse, 1.469367938527859385e-39, PT ;  /* 0x001000001100780b */ /* 0x040fe20003f0e200 */
[----:B------:R-:W-:Y:S01]  /*2010*/  IMAD.MOV.U32 R16, RZ, RZ, R14 ;  /* 0x000000ffff107224 */ /* 0x000fe200078e000e */
[----:B------:R-:W-:Y:S01]  /*2020*/  LOP3.LUT R15, R17, 0x800fffff, RZ, 0xc0, !PT ;  /* 0x800fffff110f7812 */ /* 0x000fe200078ec0ff */
[----:B------:R-:W-:Y:S01]  /*2030*/  IMAD.MOV.U32 R22, RZ, RZ, 0x1 ;  /* 0x00000001ff167424 */ /* 0x000fe200078e00ff */
[-C--:B------:R-:W-:Y:S01]  /*2040*/  LOP3.LUT R19, R19, R18.reuse, RZ, 0x3c, !PT ;  /* 0x0000001213137212 */ /* 0x080fe200078e3cff */
[----:B------:R-:W-:Y:S01]  /*2050*/  IMAD.MOV.U32 R30, RZ, RZ, 0x1ca00000 ;  /* 0x1ca00000ff1e7424 */ /* 0x000fe200078e00ff */
[----:B------:R-:W-:Y:S01]  /*2060*/  LOP3.LUT R15, R15, 0x3ff00000, RZ, 0xfc, !PT ;  /* 0x3ff000000f0f7812 */ /* 0x000fe200078efcff */
[----:B------:R-:W-:Y:S01]  /*2070*/  BSSY.RECONVERGENT B0, `(.L_x_34) ;  /* 0x0000058000007945 */ /* 0x000fe20003800200 */
[----:B------:R-:W-:Y:S02]  /*2080*/  LOP3.LUT R18, R19, R18, RZ, 0x3c, !PT ;  /* 0x0000001213127212 */ /* 0x000fe400078e3cff */
[----:B------:R-:W-:-:S02]  /*2090*/  LOP3.LUT R32, R17, 0x7ff00000, RZ, 0xc0, !PT ;  /* 0x7ff0000011207812 */ /* 0x000fc400078ec0ff */
[----:B------:R-:W-:Y:S01]  /*20a0*/  LOP3.LUT R19, R19, R18, RZ, 0x3c, !PT ;  /* 0x0000001213137212 */ /* 0x000fe200078e3cff */
[----:B------:R-:W-:-:S03]  /*20b0*/  @!P0 DMUL R14, R16, 8.98846567431157953865e+307 ;  /* 0x7fe00000100e8828 */ /* 0x000fc60000000000 */
[C---:B------:R-:W-:Y:S02]  /*20c0*/  FSETP.GEU.AND P2, PT, |R19|.reuse, 1.469367938527859385e-39, PT ;  /* 0x001000001300780b */ /* 0x040fe40003f4e200 */
[----:B------:R-:W-:Y:S01]  /*20d0*/  LOP3.LUT R29, R19, 0x7ff00000, RZ, 0xc0, !PT ;  /* 0x7ff00000131d7812 */ /* 0x000fe200078ec0ff */
[----:B------:R-:W0:Y:S03]  /*20e0*/  MUFU.RCP64H R23, R15 ;  /* 0x0000000f00177308 */ /* 0x000e260000001800 */
[----:B------:R-:W-:Y:S01]  /*20f0*/  ISETP.GE.U32.AND P1, PT, R29, R32, PT ;  /* 0x000000201d00720c */ /* 0x000fe20003f26070 */
[----:B------:R-:W-:Y:S01]  /*2100*/  IMAD.MOV.U32 R31, RZ, RZ, R29 ;  /* 0x000000ffff1f7224 */ /* 0x000fe200078e001d */
[----:B------:R-:W-:Y:S02]  /*2110*/  @!P0 LOP3.LUT R32, R15, 0x7ff00000, RZ, 0xc0, !PT ;  /* 0x7ff000000f208812 */ /* 0x000fe400078ec0ff */
[----:B------:R-:W-:-:S03]  /*2120*/  SEL R21, R30, 0x63400000, !P1 ;  /* 0x634000001e157807 */ /* 0x000fc60004800000 */
[----:B------:R-:W-:Y:S02]  /*2130*/  @!P2 LOP3.LUT R20, R17, 0x7ff00000, RZ, 0xc0, !PT ;  /* 0x7ff000001114a812 */ /* 0x000fe400078ec0ff */
[----:B------:R-:W-:Y:S02]  /*2140*/  LOP3.LUT R21, R21, 0x800fffff, R19, 0xf8, !PT ;  /* 0x800fffff15157812 */ /* 0x000fe400078ef813 */
[----:B------:R-:W-:Y:S01]  /*2150*/  @!P2 ISETP.GE.U32.AND P3, PT, R29, R20, PT ;  /* 0x000000141d00a20c */ /* 0x000fe20003f66070 */
[----:B0-----:R-:W-:-:S03]  /*2160*/  DFMA R34, R22, -R14, 1 ;  /* 0x3ff000001622742b */ /* 0x001fc6000000080e */
[----:B------:R-:W-:-:S04]  /*2170*/  @!P2 SEL R20, R30, 0x63400000, !P3 ;  /* 0x634000001e14a807 */ /* 0x000fc80005800000 */
[----:B------:R-:W-:Y:S01]  /*2180*/  @!P2 LOP3.LUT R20, R20, 0x80000000, R19, 0xf8, !PT ;  /* 0x800000001414a812 */ /* 0x000fe200078ef813 */
[----:B------:R-:W-:-:S08]  /*2190*/  DFMA R34, R34, R34, R34 ;  /* 0x000000222222722b */ /* 0x000fd00000000022 */
[----:B------:R-:W-:Y:S01]  /*21a0*/  DFMA R22, R22, R34, R22 ;  /* 0x000000221616722b */ /* 0x000fe20000000016 */
[----:B------:R-:W-:Y:S01]  /*21b0*/  @!P2 LOP3.LUT R35, R20, 0x100000, RZ, 0xfc, !PT ;  /* 0x001000001423a812 */ /* 0x000fe200078efcff */
[----:B------:R-:W-:Y:S01]  /*21c0*/  @!P2 IMAD.MOV.U32 R34, RZ, RZ, RZ ;  /* 0x000000ffff22a224 */ /* 0x000fe200078e00ff */
[----:B------:R-:W-:-:S05]  /*21d0*/  MOV R20, R18 ;  /* 0x0000001200147202 */ /* 0x000fca0000000f00 */
[----:B------:R-:W-:Y:S02]  /*21e0*/  DFMA R36, R22, -R14, 1 ;  /* 0x3ff000001624742b */ /* 0x000fe4000000080e */
[----:B------:R-:W-:-:S06]  /*21f0*/  @!P2 DFMA R20, R20, 2, -R34 ;  /* 0x400000001414a82b */ /* 0x000fcc0000000822 */
[----:B------:R-:W-:-:S04]  /*2200*/  DFMA R36, R22, R36, R22 ;  /* 0x000000241624722b */ /* 0x000fc80000000016 */
[----:B------:R-:W-:-:S04]  /*2210*/  @!P2 LOP3.LUT R31, R21, 0x7ff00000, RZ, 0xc0, !PT ;  /* 0x7ff00000151fa812 */ /* 0x000fc800078ec0ff */
[----:B------:R-:W-:Y:S01]  /*2220*/  DMUL R34, R36, R20 ;  /* 0x0000001424227228 */ /* 0x000fe20000000000 */
[----:B------:R-:W-:-:S05]  /*2230*/  VIADD R33, R31, 0xffffffff ;  /* 0xffffffff1f217836 */ /* 0x000fca0000000000 */
[----:B------:R-:W-:Y:S02]  /*2240*/  ISETP.GT.U32.AND P0, PT, R33, 0x7feffffe, PT ;  /* 0x7feffffe2100780c */ /* 0x000fe40003f04070 */
[----:B------:R-:W-:Y:S01]  /*2250*/  IADD3 R33, PT, PT, R32, -0x1, RZ ;  /* 0xffffffff20217810 */ /* 0x000fe20007ffe0ff */
[----:B------:R-:W-:-:S03]  /*2260*/  DFMA R22, R34, -R14, R20 ;  /* 0x8000000e2216722b */ /* 0x000fc60000000014 */
[----:B------:R-:W-:-:S05]  /*2270*/  ISETP.GT.U32.OR P0, PT, R33, 0x7feffffe, P0 ;  /* 0x7feffffe2100780c */ /* 0x000fca0000704470 */
[----:B------:R-:W-:-:S08]  /*2280*/  DFMA R22, R36, R22, R34 ;  /* 0x000000162416722b */ /* 0x000fd00000000022 */
[----:B------:R-:W-:Y:S05]  /*2290*/  @P0 BRA `(.L_x_35) ;  /* 0x0000000000740947 */ /* 0x000fea0003800000 */
[----:B------:R-:W-:-:S04]  /*22a0*/  LOP3.LUT R18, R17, 0x7ff00000, RZ, 0xc0, !PT ;  /* 0x7ff0000011127812 */ /* 0x000fc800078ec0ff */
[CC--:B------:R-:W-:Y:S02]  /*22b0*/  VIADDMNMX R19, R29.reuse, -R18.reuse, 0xb9600000, !PT ;  /* 0xb96000001d137446 */ /* 0x0c0fe40007800912 */
[----:B------:R-:W-:Y:S02]  /*22c0*/  ISETP.GE.U32.AND P0, PT, R29, R18, PT ;  /* 0x000000121d00720c */ /* 0x000fe40003f06070 */
[----:B------:R-:W-:Y:S02]  /*22d0*/  VIMNMX R19, PT, PT, R19, 0x46a00000, PT ;  /* 0x46a0000013137848 */ /* 0x000fe40003fe0100 */
[----:B------:R-:W-:-:S05]  /*22e0*/  SEL R30, R30, 0x63400000, !P0 ;  /* 0x634000001e1e7807 */ /* 0x000fca0004000000 */
[----:B------:R-:W-:Y:S02]  /*22f0*/  IMAD.IADD R19, R19, 0x1, -R30 ;  /* 0x0000000113137824 */ /* 0x000fe400078e0a1e */
[----:B------:R-:W-:Y:S02]  /*2300*/  IMAD.MOV.U32 R30, RZ, RZ, RZ ;  /* 0x000000ffff1e7224 */ /* 0x000fe400078e00ff */
[----:B------:R-:W-:-:S06]  /*2310*/  VIADD R31, R19, 0x7fe00000 ;  /* 0x7fe00000131f7836 */ /* 0x000fcc0000000000 */
[----:B------:R-:W-:-:S10]  /*2320*/  DMUL R34, R22, R30 ;  /* 0x0000001e16227228 */ /* 0x000fd40000000000 */
[----:B------:R-:W-:-:S13]  /*2330*/  FSETP.GTU.AND P0, PT, |R35|, 1.469367938527859385e-39, PT ;  /* 0x001000002300780b */ /* 0x000fda0003f0c200 */
[----:B------:R-:W-:Y:S05]  /*2340*/  @P0 BRA `(.L_x_36) ;  /* 0x0000000000a80947 */ /* 0x000fea0003800000 */
[----:B------:R-:W-:-:S06]  /*2350*/  DFMA R14, R22, -R14, R20 ;  /* 0x8000000e160e722b */ /* 0x000fcc0000000014 */
[----:B------:R-:W-:-:S04]  /*2360*/  MOV R14, RZ ;  /* 0x000000ff000e7202 */ /* 0x000fc80000000f00 */
[C---:B------:R-:W-:Y:S02]  /*2370*/  FSETP.NEU.AND P0, PT, R15.reuse, RZ, PT ;  /* 0x000000ff0f00720b */ /* 0x040fe40003f0d000 */
[----:B------:R-:W-:-:S04]  /*2380*/  LOP3.LUT R16, R15, 0x80000000, R17, 0x48, !PT ;  /* 0x800000000f107812 */ /* 0x000fc800078e4811 */
[----:B------:R-:W-:-:S07]  /*2390*/  LOP3.LUT R15, R16, R31, RZ, 0xfc, !PT ;  /* 0x0000001f100f7212 */ /* 0x000fce00078efcff */
[----:B------:R-:W-:Y:S05]  /*23a0*/  @!P0 BRA `(.L_x_36) ;  /* 0x0000000000908947 */ /* 0x000fea0003800000 */
[----:B------:R-:W-:Y:S01]  /*23b0*/  IMAD.MOV R21, RZ, RZ, -R19 ;  /* 0x000000ffff157224 */ /* 0x000fe200078e0a13 */
[----:B------:R-:W-:Y:S01]  /*23c0*/  DMUL.RP R14, R22, R14 ;  /* 0x0000000e160e7228 */ /* 0x000fe20000008000 */
[----:B------:R-:W-:Y:S01]  /*23d0*/  IMAD.MOV.U32 R20, RZ, RZ, RZ ;  /* 0x000000ffff147224 */ /* 0x000fe200078e00ff */
[----:B------:R-:W-:-:S05]  /*23e0*/  IADD3 R19, PT, PT, -R19, -0x43300000, RZ ;  /* 0xbcd0000013137810 */ /* 0x000fca0007ffe1ff */
[----:B------:R-:W-:-:S03]  /*23f0*/  DFMA R20, R34, -R20, R22 ;  /* 0x800000142214722b */ /* 0x000fc60000000016 */
[----:B------:R-:W-:-:S07]  /*2400*/  LOP3.LUT R16, R15, R16, RZ, 0x3c, !PT ;  /* 0x000000100f107212 */ /* 0x000fce00078e3cff */
[----:B------:R-:W-:-:S04]  /*2410*/  FSETP.NEU.AND P0, PT, |R21|, R19, PT ;  /* 0x000000131500720b */ /* 0x000fc80003f0d200 */
[----:B------:R-:W-:Y:S02]  /*2420*/  FSEL R14, R14, R34, !P0 ;  /* 0x000000220e0e7208 */ /* 0x000fe40004000000 */
[----:B------:R-:W-:-:S03]  /*2430*/  FSEL R16, R16, R35, !P0 ;  /* 0x0000002310107208 */ /* 0x000fc60004000000 */
[----:B------:R-:W-:Y:S01]  /*2440*/  IMAD.MOV.U32 R34, RZ, RZ, R14 ;  /* 0x000000ffff227224 */ /* 0x000fe200078e000e */
[----:B------:R-:W-:Y:S01]  /*2450*/  MOV R35, R16 ;  /* 0x0000001000237202 */ /* 0x000fe20000000f00 */
[----:B------:R-:W-:Y:S06]  /*2460*/  BRA `(.L_x_36) ;  /* 0x0000000000607947 */ /* 0x000fec0003800000 */
.L_x_35:
[----:B------:R-:W-:-:S14]  /*2470*/  DSETP.NAN.AND P0, PT, R18, R18, PT ;  /* 0x000000121200722a */ /* 0x000fdc0003f08000 */
[----:B------:R-:W-:Y:S05]  /*2480*/  @P0 BRA `(.L_x_37) ;  /* 0x00000000004c0947 */ /* 0x000fea0003800000 */
[----:B------:R-:W-:-:S14]  /*2490*/  DSETP.NAN.AND P0, PT, R16, R16, PT ;  /* 0x000000101000722a */ /* 0x000fdc0003f08000 */
[----:B------:R-:W-:Y:S05]  /*24a0*/  @P0 BRA `(.L_x_38) ;  /* 0x0000000000340947 */ /* 0x000fea0003800000 */
[----:B------:R-:W-:Y:S01]  /*24b0*/  ISETP.NE.AND P0, PT, R31, R32, PT ;  /* 0x000000201f00720c */ /* 0x000fe20003f05270 */
[----:B------:R-:W-:Y:S02]  /*24c0*/  IMAD.MOV.U32 R34, RZ, RZ, 0x0 ;  /* 0x00000000ff227424 */ /* 0x000fe400078e00ff */
[----:B------:R-:W-:-:S10]  /*24d0*/  IMAD.MOV.U32 R35, RZ, RZ, -0x80000 ;  /* 0xfff80000ff237424 */ /* 0x000fd400078e00ff */
[----:B------:R-:W-:Y:S05]  /*24e0*/  @!P0 BRA `(.L_x_36) ;  /* 0x0000000000408947 */ /* 0x000fea0003800000 */
[----:B------:R-:W-:Y:S02]  /*24f0*/  ISETP.NE.AND P0, PT, R31, 0x7ff00000, PT ;  /* 0x7ff000001f00780c */ /* 0x000fe40003f05270 */
[----:B------:R-:W-:Y:S02]  /*2500*/  LOP3.LUT R16, R19, 0x80000000, R17, 0x48, !PT ;  /* 0x8000000013107812 */ /* 0x000fe400078e4811 */
[----:B------:R-:W-:-:S13]  /*2510*/  ISETP.EQ.OR P0, PT, R32, RZ, !P0 ;  /* 0x000000ff2000720c */ /* 0x000fda0004702670 */
[----:B------:R-:W-:Y:S01]  /*2520*/  @P0 LOP3.LUT R14, R16, 0x7ff00000, RZ, 0xfc, !PT ;  /* 0x7ff00000100e0812 */ /* 0x000fe200078efcff */
[----:B------:R-:W-:Y:S01]  /*2530*/  @!P0 IMAD.MOV.U32 R34, RZ, RZ, RZ ;  /* 0x000000ffff228224 */ /* 0x000fe200078e00ff */
[----:B------:R-:W-:Y:S01]  /*2540*/  @!P0 MOV R35, R16 ;  /* 0x0000001000238202 */ /* 0x000fe20000000f00 */
[----:B------:R-:W-:Y:S02]  /*2550*/  @P0 IMAD.MOV.U32 R34, RZ, RZ, RZ ;  /* 0x000000ffff220224 */ /* 0x000fe400078e00ff */
[----:B------:R-:W-:Y:S01]  /*2560*/  @P0 IMAD.MOV.U32 R35, RZ, RZ, R14 ;  /* 0x000000ffff230224 */ /* 0x000fe200078e000e */
[----:B------:R-:W-:Y:S06]  /*2570*/  BRA `(.L_x_36) ;  /* 0x00000000001c7947 */ /* 0x000fec0003800000 */
.L_x_38:
[----:B------:R-:W-:Y:S01]  /*2580*/  LOP3.LUT R14, R17, 0x80000, RZ, 0xfc, !PT ;  /* 0x00080000110e7812 */ /* 0x000fe200078efcff */
[----:B------:R-:W-:-:S03]  /*2590*/  IMAD.MOV.U32 R34, RZ, RZ, R16 ;  /* 0x000000ffff227224 */ /* 0x000fc600078e0010 */
[----:B------:R-:W-:Y:S01]  /*25a0*/  MOV R35, R14 ;  /* 0x0000000e00237202 */ /* 0x000fe20000000f00 */
[----:B------:R-:W-:Y:S06]  /*25b0*/  BRA `(.L_x_36) ;  /* 0x00000000000c7947 */ /* 0x000fec0003800000 */
.L_x_37:
[----:B------:R-:W-:Y:S01]  /*25c0*/  LOP3.LUT R14, R19, 0x80000, RZ, 0xfc, !PT ;  /* 0x00080000130e7812 */ /* 0x000fe200078efcff */
[----:B------:R-:W-:-:S04]  /*25d0*/  IMAD.MOV.U32 R34, RZ, RZ, R18 ;  /* 0x000000ffff227224 */ /* 0x000fc800078e0012 */
[----:B------:R-:W-:-:S07]  /*25e0*/  IMAD.MOV.U32 R35, RZ, RZ, R14 ;  /* 0x000000ffff237224 */ /* 0x000fce00078e000e */
.L_x_36:
[----:B------:R-:W-:Y:S05]  /*25f0*/  BSYNC.RECONVERGENT B0 ;  /* 0x0000000000007941 */ /* 0x000fea0003800200 */
.L_x_34:
[----:B------:R-:W-:Y:S01]  /*2600*/  IMAD.MOV.U32 R16, RZ, RZ, R0 ;  /* 0x000000ffff107224 */ /* 0x000fe200078e0000 */
[----:B------:R-:W-:Y:S01]  /*2610*/  MOV R14, R35 ;  /* 0x00000023000e7202 */ /* 0x000fe20000000f00 */
[----:B------:R-:W-:Y:S02]  /*2620*/  IMAD.MOV.U32 R17, RZ, RZ, 0x0 ;  /* 0x00000000ff117424 */ /* 0x000fe400078e00ff */
[----:B------:R-:W-:Y:S02]  /*2630*/  IMAD.MOV.U32 R15, RZ, RZ, R34 ;  /* 0x000000ffff0f7224 */ /* 0x000fe400078e0022 */
[----:B------:R-:W-:Y:S05]  /*2640*/  RET.REL.NODEC R16 `(div_strided_double) ;  /* 0xffffffd8106c7950 */ /* 0x000fea0003c3ffff */
.L_x_39:
[----:B------:R-:W-:-:S00]  /*2650*/  BRA `(.L_x_39) ;  /* 0xfffffffc00fc7947 */ /* 0x000fc0000383ffff */
[----:B------:R-:W-:-:S00]  /*2660*/  NOP ;  /* 0x0000000000007918 */ /* 0x000fc00000000000 */
        /* <DEDUP_REMOVED lines=9> */
.L_x_40:


//--------------------- .nv.shared.reserved.0     --------------------------
	.section	.nv.shared.reserved.0,"aw",@nobits
	.weak		__nv_reservedSMEM_offset_0_alias
	.size		__nv_reservedSMEM_offset_0_alias, 0, 64
	.other		__nv_reservedSMEM_offset_0_alias,@"STO_CUDA_RESERVED_SHARED STV_DEFAULT"
__nv_reservedSMEM_offset_0_alias:
	.zero		0
	.zero		64


//--------------------- .nv.constant0.div_strided_double --------------------------
	.section	.nv.constant0.div_strided_double,"a",@progbits
	.sectionflags	@""
	.align	4
.nv.constant0.div_strided_double:
	.zero		920


//--------------------- SYMBOLS --------------------------

	.type		.nv.reservedSmem.offset0,@object
	.size		.nv.reservedSmem.offset0,0x4
